//
// Generated by NVIDIA NVVM Compiler
//
// Compiler Build ID: CL-36424714
// Cuda compilation tools, release 13.0, V13.0.88
// Based on NVVM 20.0.0
//

.version 9.0
.target sm_100
.address_size 64

	// .globl	_Z8test_aosP10testStructS0_i

.visible .entry _Z8test_aosP10testStructS0_i(
	.param .u64 .ptr .align 1 _Z8test_aosP10testStructS0_i_param_0,
	.param .u64 .ptr .align 1 _Z8test_aosP10testStructS0_i_param_1,
	.param .u32 _Z8test_aosP10testStructS0_i_param_2
)
{
	.reg .pred 	%p<2>;
	.reg .b32 	%r<10>;
	.reg .b64 	%rd<8>;

	ld.param.u64 	%rd1, [_Z8test_aosP10testStructS0_i_param_0];
	ld.param.u64 	%rd2, [_Z8test_aosP10testStructS0_i_param_1];
	ld.param.u32 	%r2, [_Z8test_aosP10testStructS0_i_param_2];
	mov.u32 	%r3, %ctaid.x;
	mov.u32 	%r4, %ntid.x;
	mov.u32 	%r5, %tid.x;
	mad.lo.s32 	%r1, %r3, %r4, %r5;
	setp.ge.s32 	%p1, %r1, %r2;
	@%p1 bra 	$L__BB0_2;
	cvta.to.global.u64 	%rd3, %rd1;
	cvta.to.global.u64 	%rd4, %rd2;
	mul.wide.s32 	%rd5, %r1, 8;
	add.s64 	%rd6, %rd3, %rd5;
	ld.global.u32 	%r6, [%rd6];
	ld.global.u32 	%r7, [%rd6+4];
	add.s32 	%r8, %r6, 5;
	add.s32 	%r9, %r7, 10;
	add.s64 	%rd7, %rd4, %rd5;
	st.global.u32 	[%rd7], %r8;
	st.global.u32 	[%rd7+4], %r9;
$L__BB0_2:
	ret;

}
	// .globl	_Z8test_soaP11structArrayS0_i
.visible .entry _Z8test_soaP11structArrayS0_i(
	.param .u64 .ptr .align 1 _Z8test_soaP11structArrayS0_i_param_0,
	.param .u64 .ptr .align 1 _Z8test_soaP11structArrayS0_i_param_1,
	.param .u32 _Z8test_soaP11structArrayS0_i_param_2
)
{
	.reg .pred 	%p<2>;
	.reg .b32 	%r<10>;
	.reg .b32 	%f<5>;
	.reg .b64 	%rd<8>;

	ld.param.u64 	%rd1, [_Z8test_soaP11structArrayS0_i_param_0];
	ld.param.u64 	%rd2, [_Z8test_soaP11structArrayS0_i_param_1];
	ld.param.u32 	%r2, [_Z8test_soaP11structArrayS0_i_param_2];
	mov.u32 	%r3, %ctaid.x;
	mov.u32 	%r4, %ntid.x;
	mov.u32 	%r5, %tid.x;
	mad.lo.s32 	%r1, %r3, %r4, %r5;
	setp.ge.s32 	%p1, %r1, %r2;
	@%p1 bra 	$L__BB1_2;
	cvta.to.global.u64 	%rd3, %rd1;
	cvta.to.global.u64 	%rd4, %rd2;
	mul.wide.s32 	%rd5, %r1, 4;
	add.s64 	%rd6, %rd3, %rd5;
	ld.global.u32 	%r6, [%rd6];
	cvt.rn.f32.s32 	%f1, %r6;
	ld.global.u32 	%r7, [%rd6+16777216];
	cvt.rn.f32.s32 	%f2, %r7;
	add.f32 	%f3, %f1, 0f40A00000;
	add.f32 	%f4, %f2, 0f41200000;
	cvt.rzi.s32.f32 	%r8, %f3;
	add.s64 	%rd7, %rd4, %rd5;
	st.global.u32 	[%rd7], %r8;
	cvt.rzi.s32.f32 	%r9, %f4;
	st.global.u32 	[%rd7+16777216], %r9;
$L__BB1_2:
	ret;

}


// ===== COMPILED SASS (sm_100) =====

	.target	sm_100

	.elftype	@"ET_EXEC"


//--------------------- .note.nv.tkinfo           --------------------------
	.section	.note.nv.tkinfo,"",@"SHT_NOTE"
	.sectionflags	@"SHF_NOTE_NV_TKINFO"
	.tkinfo
        /*0018*/ 	.word	0x00000002
        /*0030*/ 	.string	""
        /*0030*/ 	.string	"ptxas"
        /*0030*/ 	.string	"Cuda compilation tools, release 13.0, V13.0.88"
        /*0030*/ 	.string	"Build cuda_13.0.r13.0/compiler.36424714_0"
        /*0030*/ 	.string	"-arch sm_100 -m 64 "



//--------------------- .note.nv.cuinfo           --------------------------
	.section	.note.nv.cuinfo,"",@"SHT_NOTE"
	.sectionflags	@"SHF_NOTE_NV_CUINFO"
        /*0018*/ 	.short	0x0002
        /*001a*/ 	.short	0x0064
        /*001c*/ 	.short	0x0082
	.zero		2


//--------------------- .nv.info                  --------------------------
	.section	.nv.info,"",@"SHT_CUDA_INFO"
	.align	4


	//----- nvinfo : EIATTR_REGCOUNT
	.align		4
        /*0000*/ 	.byte	0x04, 0x2f
        /*0002*/ 	.short	(.L_1 - .L_0)
	.align		4
.L_0:
        /*0004*/ 	.word	index@(_Z8test_aosP10testStructS0_i)
        /*0008*/ 	.word	0x0000000c


	//----- nvinfo : EIATTR_FRAME_SIZE
	.align		4
.L_1:
        /*000c*/ 	.byte	0x04, 0x11
        /*000e*/ 	.short	(.L_3 - .L_2)
	.align		4
.L_2:
        /*0010*/ 	.word	index@(_Z8test_aosP10testStructS0_i)
        /*0014*/ 	.word	0x00000000


	//----- nvinfo : EIATTR_REGCOUNT
	.align		4
.L_3:
        /*0018*/ 	.byte	0x04, 0x2f
        /*001a*/ 	.short	(.L_5 - .L_4)
	.align		4
.L_4:
        /*001c*/ 	.word	index@(_Z8test_soaP11structArrayS0_i)
        /*0020*/ 	.word	0x0000000e


	//----- nvinfo : EIATTR_FRAME_SIZE
	.align		4
.L_5:
        /*0024*/ 	.byte	0x04, 0x11
        /*0026*/ 	.short	(.L_7 - .L_6)
	.align		4
.L_6:
        /*0028*/ 	.word	index@(_Z8test_soaP11structArrayS0_i)
        /*002c*/ 	.word	0x00000000


	//----- nvinfo : EIATTR_MIN_STACK_SIZE
	.align		4
.L_7:
        /*0030*/ 	.byte	0x04, 0x12
        /*0032*/ 	.short	(.L_9 - .L_8)
	.align		4
.L_8:
        /*0034*/ 	.word	index@(_Z8test_soaP11structArrayS0_i)
        /*0038*/ 	.word	0x00000000


	//----- nvinfo : EIATTR_MIN_STACK_SIZE
	.align		4
.L_9:
        /*003c*/ 	.byte	0x04, 0x12
        /*003e*/ 	.short	(.L_11 - .L_10)
	.align		4
.L_10:
        /*0040*/ 	.word	index@(_Z8test_aosP10testStructS0_i)
        /*0044*/ 	.word	0x00000000
.L_11:


//--------------------- .nv.compat                --------------------------
	.section	.nv.compat,"",@"SHT_CUDA_COMPAT_INFO"
	.align	4
        /*0000*/ 	.byte	0x02, 0x09, 0x00, 0x00, 0x02, 0x02, 0x01, 0x00, 0x02, 0x05, 0x05, 0x00, 0x03, 0x07, 0x01, 0x01
        /*0010*/ 	.byte	0x02, 0x03, 0x00, 0x00, 0x02, 0x06, 0x01, 0x00, 0x04, 0x0b, 0x08, 0x00, 0x09, 0x00, 0x00, 0x00
        /*0020*/ 	.byte	0x00, 0x00, 0x00, 0x00


//--------------------- .nv.info._Z8test_soaP11structArrayS0_i --------------------------
	.section	.nv.info._Z8test_soaP11structArrayS0_i,"",@"SHT_CUDA_INFO"
	.sectionflags	@""
	.align	4


	//----- nvinfo : EIATTR_CUDA_API_VERSION
	.align		4
        /*0000*/ 	.byte	0x04, 0x37
        /*0002*/ 	.short	(.L_13 - .L_12)
.L_12:
        /*0004*/ 	.word	0x00000082


	//----- nvinfo : EIATTR_KPARAM_INFO
	.align		4
.L_13:
        /*0008*/ 	.byte	0x04, 0x17
        /*000a*/ 	.short	(.L_15 - .L_14)
.L_14:
        /*000c*/ 	.word	0x00000000
        /*0010*/ 	.short	0x0002
        /*0012*/ 	.short	0x0010
        /*0014*/ 	.byte	0x00, 0xf0, 0x11, 0x00


	//----- nvinfo : EIATTR_KPARAM_INFO
	.align		4
.L_15:
        /*0018*/ 	.byte	0x04, 0x17
        /*001a*/ 	.short	(.L_17 - .L_16)
.L_16:
        /*001c*/ 	.word	0x00000000
        /*0020*/ 	.short	0x0001
        /*0022*/ 	.short	0x0008
        /*0024*/ 	.byte	0x00, 0xf5, 0x21, 0x00


	//----- nvinfo : EIATTR_KPARAM_INFO
	.align		4
.L_17:
        /*0028*/ 	.byte	0x04, 0x17
        /*002a*/ 	.short	(.L_19 - .L_18)
.L_18:
        /*002c*/ 	.word	0x00000000
        /*0030*/ 	.short	0x0000
        /*0032*/ 	.short	0x0000
        /*0034*/ 	.byte	0x00, 0xf5, 0x21, 0x00


	//----- nvinfo : EIATTR_SPARSE_MMA_MASK
	.align		4
.L_19:
        /*0038*/ 	.byte	0x03, 0x50
        /*003a*/ 	.short	0x0000


	//----- nvinfo : EIATTR_MAXREG_COUNT
	.align		4
        /*003c*/ 	.byte	0x03, 0x1b
        /*003e*/ 	.short	0x00ff


	//----- nvinfo : EIATTR_MERCURY_ISA_VERSION
	.align		4
        /*0040*/ 	.byte	0x03, 0x5f
        /*0042*/ 	.short	0x0101


	//----- nvinfo : EIATTR_VRC_CTA_INIT_COUNT
	.align		4
        /*0044*/ 	.byte	0x02, 0x4a
	.zero		1
	.zero		1


	//----- nvinfo : EIATTR_EXIT_INSTR_OFFSETS
	.align		4
        /*0048*/ 	.byte	0x04, 0x1c
        /*004a*/ 	.short	(.L_21 - .L_20)


	//   ....[0]....
.L_20:
        /*004c*/ 	.word	0x00000070


	//   ....[1]....
        /*0050*/ 	.word	0x000001b0


	//----- nvinfo : EIATTR_CBANK_PARAM_SIZE
	.align		4
.L_21:
        /*0054*/ 	.byte	0x03, 0x19
        /*0056*/ 	.short	0x0014


	//----- nvinfo : EIATTR_PARAM_CBANK
	.align		4
        /*0058*/ 	.byte	0x04, 0x0a
        /*005a*/ 	.short	(.L_23 - .L_22)
	.align		4
.L_22:
        /*005c*/ 	.word	index@(.nv.constant0._Z8test_soaP11structArrayS0_i)
        /*0060*/ 	.short	0x0380
        /*0062*/ 	.short	0x0014


	//----- nvinfo : EIATTR_SW_WAR
	.align		4
.L_23:
        /*0064*/ 	.byte	0x04, 0x36
        /*0066*/ 	.short	(.L_25 - .L_24)
.L_24:
        /*0068*/ 	.word	0x00000008
.L_25:


//--------------------- .nv.info._Z8test_aosP10testStructS0_i --------------------------
	.section	.nv.info._Z8test_aosP10testStructS0_i,"",@"SHT_CUDA_INFO"
	.sectionflags	@""
	.align	4


	//----- nvinfo : EIATTR_CUDA_API_VERSION
	.align		4
        /*0000*/ 	.byte	0x04, 0x37
        /*0002*/ 	.short	(.L_27 - .L_26)
.L_26:
        /*0004*/ 	.word	0x00000082


	//----- nvinfo : EIATTR_KPARAM_INFO
	.align		4
.L_27:
        /*0008*/ 	.byte	0x04, 0x17
        /*000a*/ 	.short	(.L_29 - .L_28)
.L_28:
        /*000c*/ 	.word	0x00000000
        /*0010*/ 	.short	0x0002
        /*0012*/ 	.short	0x0010
        /*0014*/ 	.byte	0x00, 0xf0, 0x11, 0x00


	//----- nvinfo : EIATTR_KPARAM_INFO
	.align		4
.L_29:
        /*0018*/ 	.byte	0x04, 0x17
        /*001a*/ 	.short	(.L_31 - .L_30)
.L_30:
        /*001c*/ 	.word	0x00000000
        /*0020*/ 	.short	0x0001
        /*0022*/ 	.short	0x0008
        /*0024*/ 	.byte	0x00, 0xf5, 0x21, 0x00


	//----- nvinfo : EIATTR_KPARAM_INFO
	.align		4
.L_31:
        /*0028*/ 	.byte	0x04, 0x17
        /*002a*/ 	.short	(.L_33 - .L_32)
.L_32:
        /*002c*/ 	.word	0x00000000
        /*0030*/ 	.short	0x0000
        /*0032*/ 	.short	0x0000
        /*0034*/ 	.byte	0x00, 0xf5, 0x21, 0x00


	//----- nvinfo : EIATTR_SPARSE_MMA_MASK
	.align		4
.L_33:
        /*0038*/ 	.byte	0x03, 0x50
        /*003a*/ 	.short	0x0000


	//----- nvinfo : EIATTR_MAXREG_COUNT
	.align		4
        /*003c*/ 	.byte	0x03, 0x1b
        /*003e*/ 	.short	0x00ff


	//----- nvinfo : EIATTR_MERCURY_ISA_VERSION
	.align		4
        /*0040*/ 	.byte	0x03, 0x5f
        /*0042*/ 	.short	0x0101


	//----- nvinfo : EIATTR_VRC_CTA_INIT_COUNT
	.align		4
        /*0044*/ 	.byte	0x02, 0x4a
	.zero		1
	.zero		1


	//----- nvinfo : EIATTR_EXIT_INSTR_OFFSETS
	.align		4
        /*0048*/ 	.byte	0x04, 0x1c
        /*004a*/ 	.short	(.L_35 - .L_34)


	//   ....[0]....
.L_34:
        /*004c*/ 	.word	0x00000070


	//   ....[1]....
        /*0050*/ 	.word	0x00000130


	//----- nvinfo : EIATTR_CBANK_PARAM_SIZE
	.align		4
.L_35:
        /*0054*/ 	.byte	0x03, 0x19
        /*0056*/ 	.short	0x0014


	//----- nvinfo : EIATTR_PARAM_CBANK
	.align		4
        /*0058*/ 	.byte	0x04, 0x0a
        /*005a*/ 	.short	(.L_37 - .L_36)
	.align		4
.L_36:
        /*005c*/ 	.word	index@(.nv.constant0._Z8test_aosP10testStructS0_i)
        /*0060*/ 	.short	0x0380
        /*0062*/ 	.short	0x0014


	//----- nvinfo : EIATTR_SW_WAR
	.align		4
.L_37:
        /*0064*/ 	.byte	0x04, 0x36
        /*0066*/ 	.short	(.L_39 - .L_38)
.L_38:
        /*0068*/ 	.word	0x00000008
.L_39:


//--------------------- .nv.callgraph             --------------------------
	.section	.nv.callgraph,"",@"SHT_CUDA_CALLGRAPH"
	.align	4
	.sectionentsize	8
	.align		4
        /*0000*/ 	.word	0x00000000
	.align		4
        /*0004*/ 	.word	0xffffffff
	.align		4
        /*0008*/ 	.word	0x00000000
	.align		4
        /*000c*/ 	.word	0xfffffffe
	.align		4
        /*0010*/ 	.word	0x00000000
	.align		4
        /*0014*/ 	.word	0xfffffffd
	.align		4
        /*0018*/ 	.word	0x00000000
	.align		4
        /*001c*/ 	.word	0xfffffffc


//--------------------- .text._Z8test_soaP11structArrayS0_i --------------------------
	.section	.text._Z8test_soaP11structArrayS0_i,"ax",@progbits
	.align	128
        .global         _Z8test_soaP11structArrayS0_i
        .type           _Z8test_soaP11structArrayS0_i,@function
        .size           _Z8test_soaP11structArrayS0_i,(.L_x_2 - _Z8test_soaP11structArrayS0_i)
        .other          _Z8test_soaP11structArrayS0_i,@"STO_CUDA_ENTRY STV_DEFAULT"
_Z8test_soaP11structArrayS0_i:
.text._Z8test_soaP11structArrayS0_i:
[----:B------:R-:W-:Y:S01]  /*0000*/  LDC R1, c[0x0][0x37c] ;  /* 0x0000df00ff017b82 */ /* 0x000fe20000000800 */
[----:B------:R-:W0:Y:S07]  /*0010*/  S2R R0, SR_TID.X ;  /* 0x0000000000007919 */ /* 0x000e2e0000002100 */
[----:B------:R-:W0:Y:S01]  /*0020*/  S2UR UR4, SR_CTAID.X ;  /* 0x00000000000479c3 */ /* 0x000e220000002500 */
[----:B------:R-:W1:Y:S07]  /*0030*/  LDCU UR5, c[0x0][0x390] ;  /* 0x00007200ff0577ac */ /* 0x000e6e0008000800 */
[----:B------:R-:W0:Y:S02]  /*0040*/  LDC R9, c[0x0][0x360] ;  /* 0x0000d800ff097b82 */ /* 0x000e240000000800 */
[----:B0-----:R-:W-:-:S05]  /*0050*/  IMAD R9, R9, UR4, R0 ;  /* 0x0000000409097c24 */ /* 0x001fca000f8e0200 */
[----:B-1----:R-:W-:-:S13]  /*0060*/  ISETP.GE.AND P0, PT, R9, UR5, PT ;  /* 0x0000000509007c0c */ /* 0x002fda000bf06270 */
[----:B------:R-:W-:Y:S05]  /*0070*/  @P0 EXIT ;  /* 0x000000000000094d */ /* 0x000fea0003800000 */
[----:B------:R-:W0:Y:S01]  /*0080*/  LDC.64 R2, c[0x0][0x380] ;  /* 0x0000e000ff027b82 */ /* 0x000e220000000a00 */
[----:B------:R-:W1:Y:S07]  /*0090*/  LDCU.64 UR4, c[0x0][0x358] ;  /* 0x00006b00ff0477ac */ /* 0x000e6e0008000a00 */
[----:B------:R-:W2:Y:S01]  /*00a0*/  LDC.64 R4, c[0x0][0x388] ;  /* 0x0000e200ff047b82 */ /* 0x000ea20000000a00 */
[----:B0-----:R-:W-:-:S03]  /*00b0*/  IMAD.WIDE R2, R9, 0x4, R2 ;  /* 0x0000000409027825 */ /* 0x001fc600078e0202 */
[----:B------:R-:W-:Y:S02]  /*00c0*/  IADD3 R6, P0, PT, R2, 0x1000000, RZ ;  /* 0x0100000002067810 */ /* 0x000fe40007f1e0ff */
[----:B-1----:R0:W3:Y:S02]  /*00d0*/  LDG.E R0, desc[UR4][R2.64] ;  /* 0x0000000402007981 */ /* 0x0020e4000c1e1900 */
[----:B------:R-:W-:-:S05]  /*00e0*/  IADD3.X R7, PT, PT, RZ, R3, RZ, P0, !PT ;  /* 0x00000003ff077210 */ /* 0x000fca00007fe4ff */
[----:B------:R-:W4:Y:S01]  /*00f0*/  LDG.E R6, desc[UR4][R6.64] ;  /* 0x0000000406067981 */ /* 0x000f22000c1e1900 */
[----:B--2---:R-:W-:-:S03]  /*0100*/  IMAD.WIDE R4, R9, 0x4, R4 ;  /* 0x0000000409047825 */ /* 0x004fc600078e0204 */
[----:B0-----:R-:W-:-:S04]  /*0110*/  IADD3 R2, P0, PT, R4, 0x1000000, RZ ;  /* 0x0100000004027810 */ /* 0x001fc80007f1e0ff */
[----:B------:R-:W-:Y:S02]  /*0120*/  IADD3.X R3, PT, PT, RZ, R5, RZ, P0, !PT ;  /* 0x00000005ff037210 */ /* 0x000fe400007fe4ff */
[----:B---3--:R-:W-:-:S05]  /*0130*/  I2FP.F32.S32 R0, R0 ;  /* 0x0000000000007245 */ /* 0x008fca0000201400 */
[----:B------:R-:W-:Y:S01]  /*0140*/  FADD R8, R0, 5 ;  /* 0x40a0000000087421 */ /* 0x000fe20000000000 */
[----:B----4-:R-:W-:-:S03]  /*0150*/  I2FP.F32.S32 R0, R6 ;  /* 0x0000000600007245 */ /* 0x010fc60000201400 */
[----:B------:R-:W0:Y:S02]  /*0160*/  F2I.TRUNC.NTZ R11, R8 ;  /* 0x00000008000b7305 */ /* 0x000e24000020f100 */
[----:B------:R-:W-:-:S06]  /*0170*/  FADD R0, R0, 10 ;  /* 0x4120000000007421 */ /* 0x000fcc0000000000 */
[----:B------:R-:W1:Y:S01]  /*0180*/  F2I.TRUNC.NTZ R9, R0 ;  /* 0x0000000000097305 */ /* 0x000e62000020f100 */
[----:B0-----:R-:W-:Y:S04]  /*0190*/  STG.E desc[UR4][R4.64], R11 ;  /* 0x0000000b04007986 */ /* 0x001fe8000c101904 */
[----:B-1----:R-:W-:Y:S01]  /*01a0*/  STG.E desc[UR4][R2.64], R9 ;  /* 0x0000000902007986 */ /* 0x002fe2000c101904 */
[----:B------:R-:W-:Y:S05]  /*01b0*/  EXIT ;  /* 0x000000000000794d */ /* 0x000fea0003800000 */
.L_x_0:
[----:B------:R-:W-:-:S00]  /*01c0*/  BRA `(.L_x_0) ;  /* 0xfffffffc00fc7947 */ /* 0x000fc0000383ffff */
[----:B------:R-:W-:-:S00]  /*01d0*/  NOP ;  /* 0x0000000000007918 */ /* 0x000fc00000000000 */
        /* <DEDUP_REMOVED lines=10> */
.L_x_2:


//--------------------- .text._Z8test_aosP10testStructS0_i --------------------------
	.section	.text._Z8test_aosP10testStructS0_i,"ax",@progbits
	.align	128
        .global         _Z8test_aosP10testStructS0_i
        .type           _Z8test_aosP10testStructS0_i,@function
        .size           _Z8test_aosP10testStructS0_i,(.L_x_3 - _Z8test_aosP10testStructS0_i)
        .other          _Z8test_aosP10testStructS0_i,@"STO_CUDA_ENTRY STV_DEFAULT"
_Z8test_aosP10testStructS0_i:
.text._Z8test_aosP10testStructS0_i:
        /* <DEDUP_REMOVED lines=11> */
[----:B0-----:R-:W-:-:S05]  /*00b0*/  IMAD.WIDE R2, R7, 0x8, R2 ;  /* 0x0000000807027825 */ /* 0x001fca00078e0202 */
[----:B-1----:R-:W3:Y:S04]  /*00c0*/  LDG.E R0, desc[UR4][R2.64] ;  /* 0x0000000402007981 */ /* 0x002ee8000c1e1900 */
[----:B------:R-:W4:Y:S01]  /*00d0*/  LDG.E R6, desc[UR4][R2.64+0x4] ;  /* 0x0000040402067981 */ /* 0x000f22000c1e1900 */
[----:B--2---:R-:W-:Y:S01]  /*00e0*/  IMAD.WIDE R4, R7, 0x8, R4 ;  /* 0x0000000807047825 */ /* 0x004fe200078e0204 */
[----:B---3--:R-:W-:Y:S02]  /*00f0*/  IADD3 R7, PT, PT, R0, 0x5, RZ ;  /* 0x0000000500077810 */ /* 0x008fe40007ffe0ff */
[----:B----4-:R-:W-:-:S03]  /*0100*/  IADD3 R9, PT, PT, R6, 0xa, RZ ;  /* 0x0000000a06097810 */ /* 0x010fc60007ffe0ff */
[----:B------:R-:W-:Y:S04]  /*0110*/  STG.E desc[UR4][R4.64], R7 ;  /* 0x0000000704007986 */ /* 0x000fe8000c101904 */
[----:B------:R-:W-:Y:S01]  /*0120*/  STG.E desc[UR4][R4.64+0x4], R9 ;  /* 0x0000040904007986 */ /* 0x000fe2000c101904 */
[----:B------:R-:W-:Y:S05]  /*0130*/  EXIT ;  /* 0x000000000000794d */ /* 0x000fea0003800000 */
.L_x_1:
        /* <DEDUP_REMOVED lines=12> */
.L_x_3:


//--------------------- .nv.shared.reserved.0     --------------------------
	.section	.nv.shared.reserved.0,"aw",@nobits
	.weak		__nv_reservedSMEM_offset_0_alias
	.size		__nv_reservedSMEM_offset_0_alias, 0, 64
	.other		__nv_reservedSMEM_offset_0_alias,@"STO_CUDA_RESERVED_SHARED STV_DEFAULT"
__nv_reservedSMEM_offset_0_alias:
	.zero		0
	.zero		64


//--------------------- .nv.constant0._Z8test_soaP11structArrayS0_i --------------------------
	.section	.nv.constant0._Z8test_soaP11structArrayS0_i,"a",@progbits
	.sectionflags	@""
	.align	4
.nv.constant0._Z8test_soaP11structArrayS0_i:
	.zero		916


//--------------------- .nv.constant0._Z8test_aosP10testStructS0_i --------------------------
	.section	.nv.constant0._Z8test_aosP10testStructS0_i,"a",@progbits
	.sectionflags	@""
	.align	4
.nv.constant0._Z8test_aosP10testStructS0_i:
	.zero		916


//--------------------- SYMBOLS --------------------------

	.type		.nv.reservedSmem.offset0,@object
	.size		.nv.reservedSmem.offset0,0x4
